	.headerflags	@"EF_CUDA_TEXMODE_UNIFIED EF_CUDA_64BIT_ADDRESS EF_CUDA_ACCELERATORS EF_CUDA_SM90 EF_CUDA_VIRTUAL_SM(EF_CUDA_SM90)"
	.elftype	@"ET_EXEC"


//--------------------- .nv.info                  --------------------------
	.section	.nv.info,"",@"SHT_CUDA_INFO"
	.align	4


	//----- nvinfo : EIATTR_REGCOUNT
	.align		4
        /*0000*/ 	.byte	0x04, 0x2f
        /*0002*/ 	.short	(.L_3 - .L_2)
	.align		4
.L_2:
        /*0004*/ 	.word	index@(triton_poi_fused__native_batch_norm_legit_no_training_relu_5)
        /*0008*/ 	.word	0x00000026


	//----- nvinfo : EIATTR_MIN_STACK_SIZE
	.align		4
.L_3:
        /*000c*/ 	.byte	0x04, 0x12
        /*000e*/ 	.short	(.L_5 - .L_4)
	.align		4
.L_4:
        /*0010*/ 	.word	index@(triton_poi_fused__native_batch_norm_legit_no_training_relu_5)
        /*0014*/ 	.word	0x00000000


	//----- nvinfo : EIATTR_FRAME_SIZE
	.align		4
.L_5:
        /*0018*/ 	.byte	0x04, 0x11
        /*001a*/ 	.short	(.L_7 - .L_6)
	.align		4
.L_6:
        /*001c*/ 	.word	index@(triton_poi_fused__native_batch_norm_legit_no_training_relu_5)
        /*0020*/ 	.word	0x00000000


	//----- nvinfo : EIATTR_MIN_STACK_SIZE
	.align		4
.L_7:
        /*0024*/ 	.byte	0x04, 0x12
        /*0026*/ 	.short	(.L_9 - .L_8)
	.align		4
.L_8:
        /*0028*/ 	.word	index@(triton_poi_fused__native_batch_norm_legit_no_training_relu_5)
        /*002c*/ 	.word	0x00000000
.L_9:


//--------------------- .nv.info.triton_poi_fused__native_batch_norm_legit_no_training_relu_5 --------------------------
	.section	.nv.info.triton_poi_fused__native_batch_norm_legit_no_training_relu_5,"",@"SHT_CUDA_INFO"
	.sectionflags	@""
	.align	4


	//----- nvinfo : EIATTR_CUDA_API_VERSION
	.align		4
        /*0000*/ 	.byte	0x04, 0x37
        /*0002*/ 	.short	(.L_11 - .L_10)
.L_10:
        /*0004*/ 	.word	0x0000007c


	//----- nvinfo : EIATTR_KPARAM_INFO
	.align		4
.L_11:
        /*0008*/ 	.byte	0x04, 0x17
        /*000a*/ 	.short	(.L_13 - .L_12)
.L_12:
        /*000c*/ 	.word	0x00000000
        /*0010*/ 	.short	0x0006
        /*0012*/ 	.short	0x0030
        /*0014*/ 	.byte	0x00, 0xf0, 0x11, 0x00


	//----- nvinfo : EIATTR_KPARAM_INFO
	.align		4
.L_13:
        /*0018*/ 	.byte	0x04, 0x17
        /*001a*/ 	.short	(.L_15 - .L_14)
.L_14:
        /*001c*/ 	.word	0x00000000
        /*0020*/ 	.short	0x0005
        /*0022*/ 	.short	0x0028
        /*0024*/ 	.byte	0x00, 0xf4, 0x21, 0x00


	//----- nvinfo : EIATTR_KPARAM_INFO
	.align		4
.L_15:
        /*0028*/ 	.byte	0x04, 0x17
        /*002a*/ 	.short	(.L_17 - .L_16)
.L_16:
        /*002c*/ 	.word	0x00000000
        /*0030*/ 	.short	0x0004
        /*0032*/ 	.short	0x0020
        /*0034*/ 	.byte	0x00, 0xf4, 0x21, 0x00


	//----- nvinfo : EIATTR_KPARAM_INFO
	.align		4
.L_17:
        /*0038*/ 	.byte	0x04, 0x17
        /*003a*/ 	.short	(.L_19 - .L_18)
.L_18:
        /*003c*/ 	.word	0x00000000
        /*0040*/ 	.short	0x0003
        /*0042*/ 	.short	0x0018
        /*0044*/ 	.byte	0x00, 0xf4, 0x21, 0x00


	//----- nvinfo : EIATTR_KPARAM_INFO
	.align		4
.L_19:
        /*0048*/ 	.byte	0x04, 0x17
        /*004a*/ 	.short	(.L_21 - .L_20)
.L_20:
        /*004c*/ 	.word	0x00000000
        /*0050*/ 	.short	0x0002
        /*0052*/ 	.short	0x0010
        /*0054*/ 	.byte	0x00, 0xf4, 0x21, 0x00


	//----- nvinfo : EIATTR_KPARAM_INFO
	.align		4
.L_21:
        /*0058*/ 	.byte	0x04, 0x17
        /*005a*/ 	.short	(.L_23 - .L_22)
.L_22:
        /*005c*/ 	.word	0x00000000
        /*0060*/ 	.short	0x0001
        /*0062*/ 	.short	0x0008
        /*0064*/ 	.byte	0x00, 0xf4, 0x21, 0x00


	//----- nvinfo : EIATTR_KPARAM_INFO
	.align		4
.L_23:
        /*0068*/ 	.byte	0x04, 0x17
        /*006a*/ 	.short	(.L_25 - .L_24)
.L_24:
        /*006c*/ 	.word	0x00000000
        /*0070*/ 	.short	0x0000
        /*0072*/ 	.short	0x0000
        /*0074*/ 	.byte	0x00, 0xf4, 0x21, 0x00


	//----- nvinfo : EIATTR_SPARSE_MMA_MASK
	.align		4
.L_25:
        /*0078*/ 	.byte	0x03, 0x50
        /*007a*/ 	.short	0x0000


	//----- nvinfo : EIATTR_MAXREG_COUNT
	.align		4
        /*007c*/ 	.byte	0x03, 0x1b
        /*007e*/ 	.short	0x00ff


	//----- nvinfo : EIATTR_EXIT_INSTR_OFFSETS
	.align		4
        /*0080*/ 	.byte	0x04, 0x1c
        /*0082*/ 	.short	(.L_27 - .L_26)


	//   ....[0]....
.L_26:
        /*0084*/ 	.word	0x00000a50


	//----- nvinfo : EIATTR_REQNTID
	.align		4
.L_27:
        /*0088*/ 	.byte	0x04, 0x10
        /*008a*/ 	.short	(.L_29 - .L_28)
.L_28:
        /*008c*/ 	.word	0x00000080
        /*0090*/ 	.word	0x00000001
        /*0094*/ 	.word	0x00000001


	//----- nvinfo : EIATTR_CBANK_PARAM_SIZE
	.align		4
.L_29:
        /*0098*/ 	.byte	0x03, 0x19
        /*009a*/ 	.short	0x0034


	//----- nvinfo : EIATTR_PARAM_CBANK
	.align		4
        /*009c*/ 	.byte	0x04, 0x0a
        /*009e*/ 	.short	(.L_31 - .L_30)
	.align		4
.L_30:
        /*00a0*/ 	.word	index@(.nv.constant0.triton_poi_fused__native_batch_norm_legit_no_training_relu_5)
        /*00a4*/ 	.short	0x0210
        /*00a6*/ 	.short	0x0034


	//----- nvinfo : EIATTR_SW_WAR
	.align		4
.L_31:
        /*00a8*/ 	.byte	0x04, 0x36
        /*00aa*/ 	.short	(.L_33 - .L_32)
.L_32:
        /*00ac*/ 	.word	0x00000008
.L_33:


//--------------------- .nv.callgraph             --------------------------
	.section	.nv.callgraph,"",@"SHT_CUDA_CALLGRAPH"
	.align	4
	.sectionentsize	8
	.align		4
        /*0000*/ 	.word	0x00000000
	.align		4
        /*0004*/ 	.word	0xffffffff
	.align		4
        /*0008*/ 	.word	0x00000000
	.align		4
        /*000c*/ 	.word	0xfffffffe
	.align		4
        /*0010*/ 	.word	0x00000000
	.align		4
        /*0014*/ 	.word	0xfffffffd
	.align		4
        /*0018*/ 	.word	0x00000000
	.align		4
        /*001c*/ 	.word	0xfffffffc


//--------------------- .nv.constant4             --------------------------
	.section	.nv.constant4,"a",@progbits
	.align	8
	.align		8
.nv.constant4:
        /*0000*/ 	.dword	_$_str
	.align		8
        /*0008*/ 	.dword	_$_str_$_2


//--------------------- .text.triton_poi_fused__native_batch_norm_legit_no_training_relu_5 --------------------------
	.section	.text.triton_poi_fused__native_batch_norm_legit_no_training_relu_5,"ax",@progbits
	.align	128
        .global         triton_poi_fused__native_batch_norm_legit_no_training_relu_5
        .type           triton_poi_fused__native_batch_norm_legit_no_training_relu_5,@function
        .size           triton_poi_fused__native_batch_norm_legit_no_training_relu_5,(.L_x_1 - triton_poi_fused__native_batch_norm_legit_no_training_relu_5)
        .other          triton_poi_fused__native_batch_norm_legit_no_training_relu_5,@"STO_CUDA_ENTRY STV_DEFAULT"
triton_poi_fused__native_batch_norm_legit_no_training_relu_5:
.text.triton_poi_fused__native_batch_norm_legit_no_training_relu_5:
[----:B------:R-:W-:Y:S01]  /*0000*/  LDC R1, c[0x0][0x28] ;  /* 0x00000a00ff017b82 */ /* 0x000fe20000000800 */
[----:B------:R-:W1:Y:S07]  /*0010*/  S2R R0, SR_TID.X ;  /* 0x0000000000007919 */ /* 0x000e6e0000002100 */
[----:B------:R-:W2:Y:S01]  /*0020*/  LDC.64 R16, c[0x0][0x220] ;  /* 0x00008800ff107b82 */ /* 0x000ea20000000a00 */
[----:B------:R-:W-:Y:S01]  /*0030*/  ULDC.64 UR4, c[0x0][0x208] ;  /* 0x0000820000047ab9 */ /* 0x000fe20000000a00 */
[----:B------:R-:W3:Y:S06]  /*0040*/  S2R R3, SR_CTAID.X ;  /* 0x0000000000037919 */ /* 0x000eec0000002500 */
[----:B------:R-:W4:Y:S08]  /*0050*/  LDC.64 R20, c[0x0][0x218] ;  /* 0x00008600ff147b82 */ /* 0x000f300000000a00 */
[----:B------:R-:W5:Y:S08]  /*0060*/  LDC.64 R22, c[0x0][0x210] ;  /* 0x00008400ff167b82 */ /* 0x000f700000000a00 */
[----:B------:R-:W5:Y:S01]  /*0070*/  LDC.64 R32, c[0x0][0x230] ;  /* 0x00008c00ff207b82 */ /* 0x000f620000000a00 */
[----:B-1----:R-:W-:-:S04]  /*0080*/  SHF.L.U32 R0, R0, 0x2, RZ ;  /* 0x0000000200007819 */ /* 0x002fc800000006ff */
[----:B------:R-:W-:-:S04]  /*0090*/  LOP3.LUT R0, R0, 0x1fc, RZ, 0xc0, !PT ;  /* 0x000001fc00007812 */ /* 0x000fc800078ec0ff */
[----:B---3--:R-:W-:-:S05]  /*00a0*/  LEA R2, R3, R0, 0xa ;  /* 0x0000000003027211 */ /* 0x008fca00078e50ff */
[----:B------:R-:W-:-:S05]  /*00b0*/  IMAD.HI R0, R2, 0x2aaaaaab, RZ ;  /* 0x2aaaaaab02007827 */ /* 0x000fca00078e02ff */
[----:B------:R-:W-:-:S04]  /*00c0*/  SHF.R.U32.HI R3, RZ, 0x1f, R0 ;  /* 0x0000001fff037819 */ /* 0x000fc80000011600 */
[----:B------:R-:W-:-:S05]  /*00d0*/  LEA.HI R3, R0, R3, RZ, 0x1d ;  /* 0x0000000300037211 */ /* 0x000fca00078fe8ff */
[----:B------:R-:W-:-:S04]  /*00e0*/  IMAD R19, R3, -0x30, R2 ;  /* 0xffffffd003137824 */ /* 0x000fc800078e0202 */
[----:B--2---:R-:W-:-:S06]  /*00f0*/  IMAD.WIDE R12, R19, 0x4, R16 ;  /* 0x00000004130c7825 */ /* 0x004fcc00078e0210 */
[----:B------:R-:W2:Y:S01]  /*0100*/  LDG.E.EL.128 R12, desc[UR4][R12.64] ;  /* 0x000000040c0c7981 */ /* 0x000ea2000c2e1d00 */
[----:B------:R-:W-:Y:S01]  /*0110*/  IADD3 R3, R2, 0x200, RZ ;  /* 0x0000020002037810 */ /* 0x000fe20007ffe0ff */
[----:B----4-:R-:W-:-:S04]  /*0120*/  IMAD.WIDE R8, R19, 0x4, R20 ;  /* 0x0000000413087825 */ /* 0x010fc800078e0214 */
[----:B------:R-:W-:Y:S02]  /*0130*/  IMAD.HI R0, R3, 0x2aaaaaab, RZ ;  /* 0x2aaaaaab03007827 */ /* 0x000fe400078e02ff */
[----:B------:R-:W3:Y:S02]  /*0140*/  LDG.E.EL.128 R8, desc[UR4][R8.64] ;  /* 0x0000000408087981 */ /* 0x000ee4000c2e1d00 */
[----:B-----5:R-:W-:Y:S01]  /*0150*/  IMAD.WIDE R22, R2, 0x4, R22 ;  /* 0x0000000402167825 */ /* 0x020fe200078e0216 */
[----:B------:R-:W-:-:S04]  /*0160*/  SHF.R.U32.HI R25, RZ, 0x1f, R0 ;  /* 0x0000001fff197819 */ /* 0x000fc80000011600 */
[----:B------:R-:W3:Y:S01]  /*0170*/  LDG.E.128 R4, desc[UR4][R22.64] ;  /* 0x0000000416047981 */ /* 0x000ee2000c1e1d00 */
[----:B------:R-:W-:-:S03]  /*0180*/  LEA.HI R0, R0, R25, RZ, 0x1d ;  /* 0x0000001900007211 */ /* 0x000fc600078fe8ff */
[----:B------:R1:W4:Y:S02]  /*0190*/  LDG.E.128 R28, desc[UR4][R22.64+0x800] ;  /* 0x00080004161c7981 */ /* 0x000324000c1e1d00 */
[----:B------:R-:W-:-:S04]  /*01a0*/  IMAD R3, R0, -0x30, R3 ;  /* 0xffffffd000037824 */ /* 0x000fc800078e0203 */
[----:B------:R-:W-:Y:S01]  /*01b0*/  IMAD.WIDE R24, R3, 0x4, R20 ;  /* 0x0000000403187825 */ /* 0x000fe200078e0214 */
[----:B-1----:R-:W1:Y:S05]  /*01c0*/  LDC.64 R22, c[0x0][0x228] ;  /* 0x00008a00ff167b82 */ /* 0x002e6a0000000a00 */
[----:B------:R-:W4:Y:S01]  /*01d0*/  LDG.E.EL.128 R24, desc[UR4][R24.64] ;  /* 0x0000000418187981 */ /* 0x000f22000c2e1d00 */
[----:B------:R-:W-:Y:S01]  /*01e0*/  HFMA2.MMA R0, -RZ, RZ, 1.625, 0 ;  /* 0x3e800000ff007435 */ /* 0x000fe200000001ff */
[----:B-1----:R-:W-:-:S04]  /*01f0*/  IMAD.WIDE R34, R19, 0x4, R22 ;  /* 0x0000000413227825 */ /* 0x002fc800078e0216 */
[----:B--2---:R-:W-:Y:S01]  /*0200*/  FADD R18, R12, 9.9999997473787516356e-06 ;  /* 0x3727c5ac0c127421 */ /* 0x004fe20000000000 */
[----:B------:R-:W-:-:S05]  /*0210*/  FADD R20, R13, 9.9999997473787516356e-06 ;  /* 0x3727c5ac0d147421 */ /* 0x000fca0000000000 */
[----:B------:R-:W1:Y:S01]  /*0220*/  MUFU.SQRT R18, R18 ;  /* 0x0000001200127308 */ /* 0x000e620000002000 */
[----:B------:R-:W-:-:S07]  /*0230*/  FADD R14, R14, 9.9999997473787516356e-06 ;  /* 0x3727c5ac0e0e7421 */ /* 0x000fce0000000000 */
[----:B------:R-:W2:Y:S01]  /*0240*/  MUFU.SQRT R20, R20 ;  /* 0x0000001400147308 */ /* 0x000ea20000002000 */
[----:B------:R-:W-:-:S07]  /*0250*/  FADD R15, R15, 9.9999997473787516356e-06 ;  /* 0x3727c5ac0f0f7421 */ /* 0x000fce0000000000 */
[----:B------:R-:W5:Y:S01]  /*0260*/  MUFU.SQRT R12, R14 ;  /* 0x0000000e000c7308 */ /* 0x000f620000002000 */
[----:B-1----:R-:W-:-:S07]  /*0270*/  FSETP.GT.AND P6, PT, R18, 8.50705917302346158658e+37, PT ;  /* 0x7e8000001200780b */ /* 0x002fce0003fc4000 */
[----:B------:R-:W1:Y:S01]  /*0280*/  MUFU.SQRT R13, R15 ;  /* 0x0000000f000d7308 */ /* 0x000e620000002000 */
[----:B--2---:R-:W-:Y:S02]  /*0290*/  FSETP.GT.AND P5, PT, R20, 8.50705917302346158658e+37, PT ;  /* 0x7e8000001400780b */ /* 0x004fe40003fa4000 */
[----:B------:R-:W-:Y:S02]  /*02a0*/  FSETP.GEU.AND P4, PT, R18, 1.175494350822287508e-38, PT ;  /* 0x008000001200780b */ /* 0x000fe40003f8e000 */
[----:B------:R-:W-:Y:S02]  /*02b0*/  FSETP.GEU.AND P3, PT, R20, 1.175494350822287508e-38, PT ;  /* 0x008000001400780b */ /* 0x000fe40003f6e000 */
[----:B-----5:R-:W-:Y:S01]  /*02c0*/  FSETP.GT.AND P2, PT, R12, 8.50705917302346158658e+37, PT ;  /* 0x7e8000000c00780b */ /* 0x020fe20003f44000 */
[----:B------:R-:W-:Y:S01]  /*02d0*/  @P6 FMUL R18, R18, 0.25 ;  /* 0x3e80000012126820 */ /* 0x000fe20000400000 */
[----:B---3--:R-:W-:Y:S01]  /*02e0*/  FADD R4, R4, -R8 ;  /* 0x8000000804047221 */ /* 0x008fe20000000000 */
[----:B------:R-:W-:-:S02]  /*02f0*/  FSETP.GEU.AND P0, PT, R12, 1.175494350822287508e-38, PT ;  /* 0x008000000c00780b */ /* 0x000fc40003f0e000 */
[----:B------:R-:W-:Y:S02]  /*0300*/  FSEL R8, R0, 1, P6 ;  /* 0x3f80000000087808 */ /* 0x000fe40003000000 */
[----:B------:R-:W-:Y:S01]  /*0310*/  @P5 FMUL R20, R20, 0.25 ;  /* 0x3e80000014145820 */ /* 0x000fe20000400000 */
[C---:B-1----:R-:W-:Y:S01]  /*0320*/  FSETP.GT.AND P1, PT, R13.reuse, 8.50705917302346158658e+37, PT ;  /* 0x7e8000000d00780b */ /* 0x042fe20003f24000 */
[----:B------:R-:W-:Y:S01]  /*0330*/  @!P4 FMUL R18, R18, 16777216 ;  /* 0x4b8000001212c820 */ /* 0x000fe20000400000 */
[----:B------:R-:W-:Y:S01]  /*0340*/  FSETP.GEU.AND P6, PT, R13, 1.175494350822287508e-38, PT ;  /* 0x008000000d00780b */ /* 0x000fe20003fce000 */
[----:B------:R-:W-:Y:S01]  /*0350*/  @!P3 FMUL R20, R20, 16777216 ;  /* 0x4b8000001414b820 */ /* 0x000fe20000400000 */
[----:B------:R-:W-:Y:S02]  /*0360*/  FADD R5, R5, -R9 ;  /* 0x8000000905057221 */ /* 0x000fe40000000000 */
[----:B------:R-:W1:Y:S01]  /*0370*/  MUFU.RCP R9, R18 ;  /* 0x0000001200097308 */ /* 0x000e620000001000 */
[----:B------:R-:W-:Y:S01]  /*0380*/  @P2 FMUL R12, R12, 0.25 ;  /* 0x3e8000000c0c2820 */ /* 0x000fe20000400000 */
[----:B------:R-:W-:-:S06]  /*0390*/  FADD R7, R7, -R11 ;  /* 0x8000000b07077221 */ /* 0x000fcc0000000000 */
[----:B------:R-:W2:Y:S01]  /*03a0*/  MUFU.RCP R20, R20 ;  /* 0x0000001400147308 */ /* 0x000ea20000001000 */
[----:B------:R-:W-:Y:S01]  /*03b0*/  @P1 FMUL R13, R13, 0.25 ;  /* 0x3e8000000d0d1820 */ /* 0x000fe20000400000 */
[----:B------:R-:W-:Y:S01]  /*03c0*/  @!P0 FMUL R12, R12, 16777216 ;  /* 0x4b8000000c0c8820 */ /* 0x000fe20000400000 */
[----:B------:R-:W-:Y:S01]  /*03d0*/  FSEL R11, R0, 1, P5 ;  /* 0x3f800000000b7808 */ /* 0x000fe20002800000 */
[----:B----4-:R-:W-:Y:S01]  /*03e0*/  FADD R29, R29, -R25 ;  /* 0x800000191d1d7221 */ /* 0x010fe20000000000 */
[----:B------:R-:W-:Y:S01]  /*03f0*/  @!P6 FMUL R13, R13, 16777216 ;  /* 0x4b8000000d0de820 */ /* 0x000fe20000400000 */
[----:B------:R-:W-:Y:S01]  /*0400*/  FADD R24, R28, -R24 ;  /* 0x800000181c187221 */ /* 0x000fe20000000000 */
[----:B------:R-:W-:Y:S01]  /*0410*/  @!P4 FMUL R8, R8, 16777216 ;  /* 0x4b8000000808c820 */ /* 0x000fe20000400000 */
[----:B------:R-:W3:Y:S01]  /*0420*/  MUFU.RCP R25, R12 ;  /* 0x0000000c00197308 */ /* 0x000ee20000001000 */
[----:B------:R-:W-:Y:S02]  /*0430*/  @!P3 FMUL R11, R11, 16777216 ;  /* 0x4b8000000b0bb820 */ /* 0x000fe40000400000 */
[----:B-1----:R-:W-:Y:S01]  /*0440*/  FMUL R9, R9, R8 ;  /* 0x0000000809097220 */ /* 0x002fe20000400000 */
[----:B------:R-:W-:-:S04]  /*0450*/  FSEL R8, R0, 1, P2 ;  /* 0x3f80000000087808 */ /* 0x000fc80001000000 */
[----:B------:R-:W1:Y:S01]  /*0460*/  MUFU.RCP R28, R13 ;  /* 0x0000000d001c7308 */ /* 0x000e620000001000 */
[----:B--2---:R-:W-:Y:S01]  /*0470*/  FMUL R18, R20, R11 ;  /* 0x0000000b14127220 */ /* 0x004fe20000400000 */
[----:B------:R-:W-:Y:S01]  /*0480*/  FSEL R11, R0, 1, P1 ;  /* 0x3f800000000b7808 */ /* 0x000fe20000800000 */
[----:B------:R-:W-:Y:S01]  /*0490*/  @!P0 FMUL R8, R8, 16777216 ;  /* 0x4b80000008088820 */ /* 0x000fe20000400000 */
[----:B------:R-:W-:-:S03]  /*04a0*/  FMUL R21, R9, R4 ;  /* 0x0000000409157220 */ /* 0x000fc60000400000 */
[----:B------:R-:W-:Y:S01]  /*04b0*/  @!P6 FMUL R11, R11, 16777216 ;  /* 0x4b8000000b0be820 */ /* 0x000fe20000400000 */
[----:B---3--:R-:W-:Y:S01]  /*04c0*/  FMUL R25, R25, R8 ;  /* 0x0000000819197220 */ /* 0x008fe20000400000 */
[----:B------:R-:W-:Y:S01]  /*04d0*/  FADD R6, R6, -R10 ;  /* 0x8000000a06067221 */ /* 0x000fe20000000000 */
[----:B0-----:R-:W-:-:S04]  /*04e0*/  IMAD.WIDE R8, R19, 0x4, R32 ;  /* 0x0000000413087825 */ /* 0x001fc800078e0220 */
[----:B------:R-:W-:Y:S01]  /*04f0*/  FMUL R18, R18, R5 ;  /* 0x0000000512127220 */ /* 0x000fe20000400000 */
[----:B-1----:R-:W-:Y:S01]  /*0500*/  FMUL R28, R28, R11 ;  /* 0x0000000b1c1c7220 */ /* 0x002fe20000400000 */
[----:B------:R-:W-:Y:S01]  /*0510*/  FMUL R25, R25, R6 ;  /* 0x0000000619197220 */ /* 0x000fe20000400000 */
[----:B------:R-:W2:Y:S02]  /*0520*/  LDG.E.EL.128 R8, desc[UR4][R8.64] ;  /* 0x0000000408087981 */ /* 0x000ea4000c2e1d00 */
[----:B------:R-:W-:Y:S02]  /*0530*/  FMUL R28, R28, R7 ;  /* 0x000000071c1c7220 */ /* 0x000fe40000400000 */
[----:B------:R-:W2:Y:S01]  /*0540*/  LDG.E.EL.128 R4, desc[UR4][R34.64] ;  /* 0x0000000422047981 */ /* 0x000ea2000c2e1d00 */
[----:B------:R-:W-:-:S06]  /*0550*/  IMAD.WIDE R12, R3, 0x4, R16 ;  /* 0x00000004030c7825 */ /* 0x000fcc00078e0210 */
[----:B------:R-:W3:Y:S01]  /*0560*/  LDG.E.EL.128 R12, desc[UR4][R12.64] ;  /* 0x000000040c0c7981 */ /* 0x000ee2000c2e1d00 */
[----:B------:R-:W-:-:S04]  /*0570*/  IMAD.WIDE R16, R3, 0x4, R22 ;  /* 0x0000000403107825 */ /* 0x000fc800078e0216 */
[----:B------:R-:W-:-:S04]  /*0580*/  IMAD.WIDE R22, R3, 0x4, R32 ;  /* 0x0000000403167825 */ /* 0x000fc800078e0220 */
[----:B--2---:R-:W-:Y:S01]  /*0590*/  FFMA R4, R4, R21, R8 ;  /* 0x0000001504047223 */ /* 0x004fe20000000008 */
[----:B------:R-:W-:Y:S01]  /*05a0*/  FFMA R5, R5, R18, R9 ;  /* 0x0000001205057223 */ /* 0x000fe20000000009 */
[----:B------:R-:W2:Y:S04]  /*05b0*/  LDG.E.EL.128 R20, desc[UR4][R22.64] ;  /* 0x0000000416147981 */ /* 0x000ea8000c2e1d00 */
[----:B------:R-:W2:Y:S01]  /*05c0*/  LDG.E.EL.128 R16, desc[UR4][R16.64] ;  /* 0x0000000410107981 */ /* 0x000ea2000c2e1d00 */
[----:B---3--:R-:W-:-:S06]  /*05d0*/  FADD R3, R12, 9.9999997473787516356e-06 ;  /* 0x3727c5ac0c037421 */ /* 0x008fcc0000000000 */
[----:B------:R-:W0:Y:S01]  /*05e0*/  MUFU.SQRT R3, R3 ;  /* 0x0000000300037308 */ /* 0x000e220000002000 */
[----:B------:R-:W-:Y:S01]  /*05f0*/  FADD R13, R13, 9.9999997473787516356e-06 ;  /* 0x3727c5ac0d0d7421 */ /* 0x000fe20000000000 */
[----:B------:R-:W-:Y:S01]  /*0600*/  FADD R14, R14, 9.9999997473787516356e-06 ;  /* 0x3727c5ac0e0e7421 */ /* 0x000fe20000000000 */
[----:B------:R-:W-:Y:S01]  /*0610*/  FADD R15, R15, 9.9999997473787516356e-06 ;  /* 0x3727c5ac0f0f7421 */ /* 0x000fe20000000000 */
[----:B------:R-:W-:Y:S01]  /*0620*/  FFMA R6, R6, R25, R10 ;  /* 0x0000001906067223 */ /* 0x000fe2000000000a */
[----:B------:R-:W-:-:S03]  /*0630*/  FFMA R7, R7, R28, R11 ;  /* 0x0000001c07077223 */ /* 0x000fc6000000000b */
[----:B------:R-:W1:Y:S08]  /*0640*/  MUFU.SQRT R11, R13 ;  /* 0x0000000d000b7308 */ /* 0x000e700000002000 */
[----:B------:R-:W3:Y:S01]  /*0650*/  MUFU.SQRT R12, R14 ;  /* 0x0000000e000c7308 */ /* 0x000ee20000002000 */
[----:B0-----:R-:W-:-:S07]  /*0660*/  FSETP.GT.AND P6, PT, R3, 8.50705917302346158658e+37, PT ;  /* 0x7e8000000300780b */ /* 0x001fce0003fc4000 */
[----:B------:R-:W0:Y:S01]  /*0670*/  MUFU.SQRT R10, R15 ;  /* 0x0000000f000a7308 */ /* 0x000e220000002000 */
[----:B------:R-:W-:Y:S02]  /*0680*/  FSETP.GEU.AND P5, PT, R3, 1.175494350822287508e-38, PT ;  /* 0x008000000300780b */ /* 0x000fe40003fae000 */
[----:B-1----:R-:W-:Y:S02]  /*0690*/  FSETP.GT.AND P4, PT, R11, 8.50705917302346158658e+37, PT ;  /* 0x7e8000000b00780b */ /* 0x002fe40003f84000 */
[----:B---3--:R-:W-:Y:S01]  /*06a0*/  FSETP.GT.AND P2, PT, R12, 8.50705917302346158658e+37, PT ;  /* 0x7e8000000c00780b */ /* 0x008fe20003f44000 */
[----:B------:R-:W-:Y:S01]  /*06b0*/  @P6 FMUL R3, R3, 0.25 ;  /* 0x3e80000003036820 */ /* 0x000fe20000400000 */
[----:B------:R-:W-:Y:S02]  /*06c0*/  FSEL R8, R0, 1, P6 ;  /* 0x3f80000000087808 */ /* 0x000fe40003000000 */
[----:B------:R-:W-:Y:S02]  /*06d0*/  FSETP.GEU.AND P3, PT, R11, 1.175494350822287508e-38, PT ;  /* 0x008000000b00780b */ /* 0x000fe40003f6e000 */
[----:B0-----:R-:W-:-:S02]  /*06e0*/  FSETP.GT.AND P1, PT, R10, 8.50705917302346158658e+37, PT ;  /* 0x7e8000000a00780b */ /* 0x001fc40003f24000 */
[----:B------:R-:W-:Y:S02]  /*06f0*/  FSETP.GEU.AND P0, PT, R12, 1.175494350822287508e-38, PT ;  /* 0x008000000c00780b */ /* 0x000fe40003f0e000 */
[----:B------:R-:W-:Y:S01]  /*0700*/  FSETP.GEU.AND P6, PT, R10, 1.175494350822287508e-38, PT ;  /* 0x008000000a00780b */ /* 0x000fe20003fce000 */
[----:B------:R-:W-:Y:S01]  /*0710*/  @!P5 FMUL R3, R3, 16777216 ;  /* 0x4b8000000303d820 */ /* 0x000fe20000400000 */
[----:B------:R-:W-:Y:S01]  /*0720*/  @P4 FMUL R11, R11, 0.25 ;  /* 0x3e8000000b0b4820 */ /* 0x000fe20000400000 */
[----:B------:R-:W-:-:S04]  /*0730*/  @P2 FMUL R12, R12, 0.25 ;  /* 0x3e8000000c0c2820 */ /* 0x000fc80000400000 */
[----:B------:R-:W0:Y:S02]  /*0740*/  MUFU.RCP R3, R3 ;  /* 0x0000000300037308 */ /* 0x000e240000001000 */
[----:B------:R-:W-:Y:S01]  /*0750*/  @P1 FMUL R10, R10, 0.25 ;  /* 0x3e8000000a0a1820 */ /* 0x000fe20000400000 */
[----:B------:R-:W-:Y:S01]  /*0760*/  @!P3 FMUL R11, R11, 16777216 ;  /* 0x4b8000000b0bb820 */ /* 0x000fe20000400000 */
[----:B------:R-:W-:Y:S02]  /*0770*/  @!P0 FMUL R12, R12, 16777216 ;  /* 0x4b8000000c0c8820 */ /* 0x000fe40000400000 */
[----:B------:R-:W-:Y:S01]  /*0780*/  @!P6 FMUL R10, R10, 16777216 ;  /* 0x4b8000000a0ae820 */ /* 0x000fe20000400000 */
[----:B------:R-:W-:Y:S02]  /*0790*/  @!P5 FMUL R8, R8, 16777216 ;  /* 0x4b8000000808d820 */ /* 0x000fe40000400000 */
[----:B------:R-:W1:Y:S01]  /*07a0*/  MUFU.RCP R11, R11 ;  /* 0x0000000b000b7308 */ /* 0x000e620000001000 */
[----:B------:R-:W-:-:S07]  /*07b0*/  FSEL R14, R0, 1, P4 ;  /* 0x3f800000000e7808 */ /* 0x000fce0002000000 */
[----:B------:R-:W3:Y:S01]  /*07c0*/  MUFU.RCP R12, R12 ;  /* 0x0000000c000c7308 */ /* 0x000ee20000001000 */
[----:B------:R-:W-:-:S07]  /*07d0*/  FSEL R13, R0, 1, P2 ;  /* 0x3f800000000d7808 */ /* 0x000fce0001000000 */
[----:B------:R-:W4:Y:S01]  /*07e0*/  MUFU.RCP R10, R10 ;  /* 0x0000000a000a7308 */ /* 0x000f220000001000 */
[----:B------:R-:W-:Y:S01]  /*07f0*/  FSEL R15, R0, 1, P1 ;  /* 0x3f800000000f7808 */ /* 0x000fe20000800000 */
[----:B0-----:R-:W-:Y:S02]  /*0800*/  FMUL R3, R3, R8 ;  /* 0x0000000803037220 */ /* 0x001fe40000400000 */
[----:B------:R-:W0:Y:S01]  /*0810*/  LDC.64 R8, c[0x0][0x238] ;  /* 0x00008e00ff087b82 */ /* 0x000e220000000a00 */
[----:B------:R-:W-:Y:S01]  /*0820*/  @!P3 FMUL R14, R14, 16777216 ;  /* 0x4b8000000e0eb820 */ /* 0x000fe20000400000 */
[----:B------:R-:W-:Y:S01]  /*0830*/  @!P0 FMUL R13, R13, 16777216 ;  /* 0x4b8000000d0d8820 */ /* 0x000fe20000400000 */
[----:B------:R-:W-:Y:S01]  /*0840*/  @!P6 FMUL R15, R15, 16777216 ;  /* 0x4b8000000f0fe820 */ /* 0x000fe20000400000 */
[----:B------:R-:W-:Y:S01]  /*0850*/  FADD R26, R30, -R26 ;  /* 0x8000001a1e1a7221 */ /* 0x000fe20000000000 */
[----:B------:R-:W-:Y:S01]  /*0860*/  FADD R27, R31, -R27 ;  /* 0x8000001b1f1b7221 */ /* 0x000fe20000000000 */
[----:B-1----:R-:W-:Y:S01]  /*0870*/  FMUL R14, R11, R14 ;  /* 0x0000000e0b0e7220 */ /* 0x002fe20000400000 */
[----:B---3--:R-:W-:Y:S01]  /*0880*/  FMUL R13, R12, R13 ;  /* 0x0000000d0c0d7220 */ /* 0x008fe20000400000 */
[----:B----4-:R-:W-:Y:S01]  /*0890*/  FMUL R0, R10, R15 ;  /* 0x0000000f0a007220 */ /* 0x010fe20000400000 */
[----:B------:R-:W-:Y:S01]  /*08a0*/  FMUL R3, R3, R24 ;  /* 0x0000001803037220 */ /* 0x000fe20000400000 */
[----:B------:R-:W-:Y:S01]  /*08b0*/  FMUL R14, R14, R29 ;  /* 0x0000001d0e0e7220 */ /* 0x000fe20000400000 */
[----:B------:R-:W-:Y:S01]  /*08c0*/  FMUL R13, R13, R26 ;  /* 0x0000001a0d0d7220 */ /* 0x000fe20000400000 */
[----:B------:R-:W-:Y:S01]  /*08d0*/  FMUL R0, R0, R27 ;  /* 0x0000001b00007220 */ /* 0x000fe20000400000 */
[----:B------:R-:W-:-:S02]  /*08e0*/  FSETP.GEU.AND P6, PT, R7, RZ, PT ;  /* 0x000000ff0700720b */ /* 0x000fc40003fce000 */
[----:B------:R-:W-:Y:S02]  /*08f0*/  FSETP.GEU.AND P0, PT, R6, RZ, PT ;  /* 0x000000ff0600720b */ /* 0x000fe40003f0e000 */
[----:B------:R-:W-:Y:S02]  /*0900*/  SEL R7, R7, RZ, P6 ;  /* 0x000000ff07077207 */ /* 0x000fe40003000000 */
[C---:B------:R-:W-:Y:S02]  /*0910*/  FSETP.GEU.AND P1, PT, R5.reuse, RZ, PT ;  /* 0x000000ff0500720b */ /* 0x040fe40003f2e000 */
[----:B------:R-:W-:Y:S01]  /*0920*/  FSETP.GEU.AND P2, PT, R4, RZ, PT ;  /* 0x000000ff0400720b */ /* 0x000fe20003f4e000 */
[----:B0-----:R-:W-:Y:S01]  /*0930*/  IMAD.WIDE R8, R2, 0x4, R8 ;  /* 0x0000000402087825 */ /* 0x001fe200078e0208 */
[----:B------:R-:W-:Y:S02]  /*0940*/  SEL R6, R6, RZ, P0 ;  /* 0x000000ff06067207 */ /* 0x000fe40000000000 */
[----:B------:R-:W-:-:S02]  /*0950*/  SEL R5, R5, RZ, P1 ;  /* 0x000000ff05057207 */ /* 0x000fc40000800000 */
[----:B------:R-:W-:-:S05]  /*0960*/  SEL R4, R4, RZ, P2 ;  /* 0x000000ff04047207 */ /* 0x000fca0001000000 */
[----:B------:R-:W-:Y:S01]  /*0970*/  STG.E.128 desc[UR4][R8.64], R4 ;  /* 0x0000000408007986 */ /* 0x000fe2000c101d04 */
[----:B--2---:R-:W-:Y:S01]  /*0980*/  FFMA R3, R16, R3, R20 ;  /* 0x0000000310037223 */ /* 0x004fe20000000014 */
[----:B------:R-:W-:Y:S01]  /*0990*/  FFMA R14, R17, R14, R21 ;  /* 0x0000000e110e7223 */ /* 0x000fe20000000015 */
[----:B------:R-:W-:Y:S01]  /*09a0*/  FFMA R13, R18, R13, R22 ;  /* 0x0000000d120d7223 */ /* 0x000fe20000000016 */
[----:B------:R-:W-:Y:S02]  /*09b0*/  FFMA R0, R19, R0, R23 ;  /* 0x0000000013007223 */ /* 0x000fe40000000017 */
[----:B------:R-:W-:Y:S02]  /*09c0*/  FSETP.GEU.AND P5, PT, R3, RZ, PT ;  /* 0x000000ff0300720b */ /* 0x000fe40003fae000 */
[----:B------:R-:W-:Y:S02]  /*09d0*/  FSETP.GEU.AND P3, PT, R13, RZ, PT ;  /* 0x000000ff0d00720b */ /* 0x000fe40003f6e000 */
[----:B------:R-:W-:-:S02]  /*09e0*/  FSETP.GEU.AND P4, PT, R14, RZ, PT ;  /* 0x000000ff0e00720b */ /* 0x000fc40003f8e000 */
[----:B------:R-:W-:Y:S02]  /*09f0*/  FSETP.GEU.AND P6, PT, R0, RZ, PT ;  /* 0x000000ff0000720b */ /* 0x000fe40003fce000 */
[----:B------:R-:W-:Y:S02]  /*0a00*/  SEL R18, R13, RZ, P3 ;  /* 0x000000ff0d127207 */ /* 0x000fe40001800000 */
[----:B------:R-:W-:Y:S02]  /*0a10*/  SEL R17, R14, RZ, P4 ;  /* 0x000000ff0e117207 */ /* 0x000fe40002000000 */
[----:B------:R-:W-:Y:S02]  /*0a20*/  SEL R16, R3, RZ, P5 ;  /* 0x000000ff03107207 */ /* 0x000fe40002800000 */
[----:B------:R-:W-:-:S05]  /*0a30*/  SEL R19, R0, RZ, P6 ;  /* 0x000000ff00137207 */ /* 0x000fca0003000000 */
[----:B------:R-:W-:Y:S01]  /*0a40*/  STG.E.128 desc[UR4][R8.64+0x800], R16 ;  /* 0x0008001008007986 */ /* 0x000fe2000c101d04 */
[----:B------:R-:W-:Y:S05]  /*0a50*/  EXIT ;  /* 0x000000000000794d */ /* 0x000fea0003800000 */
.L_x_0:
[----:B------:R-:W-:-:S00]  /*0a60*/  BRA `(.L_x_0) ;  /* 0xfffffffc00fc7947 */ /* 0x000fc0000383ffff */
[----:B------:R-:W-:-:S00]  /*0a70*/  NOP ;  /* 0x0000000000007918 */ /* 0x000fc00000000000 */
        /* <DEDUP_REMOVED lines=8> */
.L_x_1:


//--------------------- .nv.global.init           --------------------------
	.section	.nv.global.init,"aw",@progbits
.nv.global.init:
	.type		_$_str,@object
	.size		_$_str,(_$_str_$_2 - _$_str)
_$_str:
        /*0000*/ 	.byte	0x5f, 0x5f, 0x43, 0x55, 0x44, 0x41, 0x5f, 0x46, 0x54, 0x5a, 0x00
	.type		_$_str_$_2,@object
	.size		_$_str_$_2,(.L_1 - _$_str_$_2)
_$_str_$_2:
        /*000b*/ 	.byte	0x5f, 0x5f, 0x43, 0x55, 0x44, 0x41, 0x5f, 0x50, 0x52, 0x45, 0x43, 0x5f, 0x53, 0x51, 0x52, 0x54
        /*001b*/ 	.byte	0x00
.L_1:


//--------------------- .nv.constant0.triton_poi_fused__native_batch_norm_legit_no_training_relu_5 --------------------------
	.section	.nv.constant0.triton_poi_fused__native_batch_norm_legit_no_training_relu_5,"a",@progbits
	.sectionflags	@""
	.align	4
.nv.constant0.triton_poi_fused__native_batch_norm_legit_no_training_relu_5:
	.zero		580
